//
// Generated by NVIDIA NVVM Compiler
//
// Compiler Build ID: CL-36424714
// Cuda compilation tools, release 13.0, V13.0.88
// Based on NVVM 20.0.0
//

.version 9.0
.target sm_100
.address_size 64

	// .globl	_Z5countPi

.visible .entry _Z5countPi(
	.param .u64 .ptr .align 1 _Z5countPi_param_0
)
{
	.reg .pred 	%p<3>;
	.reg .b32 	%r<16>;
	.reg .b64 	%rd<7>;

	ld.param.u64 	%rd3, [_Z5countPi_param_0];
	cvta.to.global.u64 	%rd1, %rd3;
	mov.u32 	%r8, %tid.x;
	mul.lo.s32 	%r14, %r8, 100;
	add.s32 	%r2, %r14, 96;
$L__BB0_1:
	setp.ne.s32 	%p1, %r14, 0;
	mul.wide.u32 	%rd4, %r14, 4;
	add.s64 	%rd2, %rd1, %rd4;
	@%p1 bra 	$L__BB0_3;
	ld.global.u32 	%r15, [%rd1];
	bra.uni 	$L__BB0_4;
$L__BB0_3:
	add.s32 	%r9, %r14, -1;
	mul.wide.u32 	%rd5, %r9, 4;
	add.s64 	%rd6, %rd1, %rd5;
	ld.global.u32 	%r10, [%rd6];
	add.s32 	%r15, %r10, 1;
	st.global.u32 	[%rd2], %r15;
$L__BB0_4:
	add.s32 	%r11, %r15, 1;
	st.global.u32 	[%rd2+4], %r11;
	add.s32 	%r12, %r15, 2;
	st.global.u32 	[%rd2+8], %r12;
	add.s32 	%r13, %r15, 3;
	st.global.u32 	[%rd2+12], %r13;
	add.s32 	%r7, %r14, 4;
	setp.ne.s32 	%p2, %r14, %r2;
	mov.u32 	%r14, %r7;
	@%p2 bra 	$L__BB0_1;
	ret;

}


// ===== COMPILED SASS (sm_100) =====

	.target	sm_100

	.elftype	@"ET_EXEC"


//--------------------- .note.nv.tkinfo           --------------------------
	.section	.note.nv.tkinfo,"",@"SHT_NOTE"
	.sectionflags	@"SHF_NOTE_NV_TKINFO"
	.tkinfo
        /*0018*/ 	.word	0x00000002
        /*0030*/ 	.string	""
        /*0030*/ 	.string	"ptxas"
        /*0030*/ 	.string	"Cuda compilation tools, release 13.0, V13.0.88"
        /*0030*/ 	.string	"Build cuda_13.0.r13.0/compiler.36424714_0"
        /*0030*/ 	.string	"-arch sm_100 -m 64 "



//--------------------- .note.nv.cuinfo           --------------------------
	.section	.note.nv.cuinfo,"",@"SHT_NOTE"
	.sectionflags	@"SHF_NOTE_NV_CUINFO"
        /*0018*/ 	.short	0x0002
        /*001a*/ 	.short	0x0064
        /*001c*/ 	.short	0x0082
	.zero		2


//--------------------- .nv.info                  --------------------------
	.section	.nv.info,"",@"SHT_CUDA_INFO"
	.align	4


	//----- nvinfo : EIATTR_REGCOUNT
	.align		4
        /*0000*/ 	.byte	0x04, 0x2f
        /*0002*/ 	.short	(.L_1 - .L_0)
	.align		4
.L_0:
        /*0004*/ 	.word	index@(_Z5countPi)
        /*0008*/ 	.word	0x00000016


	//----- nvinfo : EIATTR_FRAME_SIZE
	.align		4
.L_1:
        /*000c*/ 	.byte	0x04, 0x11
        /*000e*/ 	.short	(.L_3 - .L_2)
	.align		4
.L_2:
        /*0010*/ 	.word	index@(_Z5countPi)
        /*0014*/ 	.word	0x00000000


	//----- nvinfo : EIATTR_MIN_STACK_SIZE
	.align		4
.L_3:
        /*0018*/ 	.byte	0x04, 0x12
        /*001a*/ 	.short	(.L_5 - .L_4)
	.align		4
.L_4:
        /*001c*/ 	.word	index@(_Z5countPi)
        /*0020*/ 	.word	0x00000000
.L_5:


//--------------------- .nv.compat                --------------------------
	.section	.nv.compat,"",@"SHT_CUDA_COMPAT_INFO"
	.align	4
        /*0000*/ 	.byte	0x02, 0x09, 0x00, 0x00, 0x02, 0x02, 0x01, 0x00, 0x02, 0x05, 0x05, 0x00, 0x03, 0x07, 0x01, 0x01
        /*0010*/ 	.byte	0x02, 0x03, 0x00, 0x00, 0x02, 0x06, 0x01, 0x00, 0x04, 0x0b, 0x08, 0x00, 0x09, 0x00, 0x00, 0x00
        /*0020*/ 	.byte	0x00, 0x00, 0x00, 0x00


//--------------------- .nv.info._Z5countPi       --------------------------
	.section	.nv.info._Z5countPi,"",@"SHT_CUDA_INFO"
	.sectionflags	@""
	.align	4


	//----- nvinfo : EIATTR_CUDA_API_VERSION
	.align		4
        /*0000*/ 	.byte	0x04, 0x37
        /*0002*/ 	.short	(.L_7 - .L_6)
.L_6:
        /*0004*/ 	.word	0x00000082


	//----- nvinfo : EIATTR_KPARAM_INFO
	.align		4
.L_7:
        /*0008*/ 	.byte	0x04, 0x17
        /*000a*/ 	.short	(.L_9 - .L_8)
.L_8:
        /*000c*/ 	.word	0x00000000
        /*0010*/ 	.short	0x0000
        /*0012*/ 	.short	0x0000
        /*0014*/ 	.byte	0x00, 0xf5, 0x21, 0x00


	//----- nvinfo : EIATTR_SPARSE_MMA_MASK
	.align		4
.L_9:
        /*0018*/ 	.byte	0x03, 0x50
        /*001a*/ 	.short	0x0000


	//----- nvinfo : EIATTR_MAXREG_COUNT
	.align		4
        /*001c*/ 	.byte	0x03, 0x1b
        /*001e*/ 	.short	0x00ff


	//----- nvinfo : EIATTR_MERCURY_ISA_VERSION
	.align		4
        /*0020*/ 	.byte	0x03, 0x5f
        /*0022*/ 	.short	0x0101


	//----- nvinfo : EIATTR_VRC_CTA_INIT_COUNT
	.align		4
        /*0024*/ 	.byte	0x02, 0x4a
	.zero		1
	.zero		1


	//----- nvinfo : EIATTR_EXIT_INSTR_OFFSETS
	.align		4
        /*0028*/ 	.byte	0x04, 0x1c
        /*002a*/ 	.short	(.L_11 - .L_10)


	//   ....[0]....
.L_10:
        /*002c*/ 	.word	0x00000180


	//----- nvinfo : EIATTR_CRS_STACK_SIZE
	.align		4
.L_11:
        /*0030*/ 	.byte	0x04, 0x1e
        /*0032*/ 	.short	(.L_13 - .L_12)
.L_12:
        /*0034*/ 	.word	0x00000000


	//----- nvinfo : EIATTR_CBANK_PARAM_SIZE
	.align		4
.L_13:
        /*0038*/ 	.byte	0x03, 0x19
        /*003a*/ 	.short	0x0008


	//----- nvinfo : EIATTR_PARAM_CBANK
	.align		4
        /*003c*/ 	.byte	0x04, 0x0a
        /*003e*/ 	.short	(.L_15 - .L_14)
	.align		4
.L_14:
        /*0040*/ 	.word	index@(.nv.constant0._Z5countPi)
        /*0044*/ 	.short	0x0380
        /*0046*/ 	.short	0x0008


	//----- nvinfo : EIATTR_SW_WAR
	.align		4
.L_15:
        /*0048*/ 	.byte	0x04, 0x36
        /*004a*/ 	.short	(.L_17 - .L_16)
.L_16:
        /*004c*/ 	.word	0x00000008
.L_17:


//--------------------- .nv.callgraph             --------------------------
	.section	.nv.callgraph,"",@"SHT_CUDA_CALLGRAPH"
	.align	4
	.sectionentsize	8
	.align		4
        /*0000*/ 	.word	0x00000000
	.align		4
        /*0004*/ 	.word	0xffffffff
	.align		4
        /*0008*/ 	.word	0x00000000
	.align		4
        /*000c*/ 	.word	0xfffffffe
	.align		4
        /*0010*/ 	.word	0x00000000
	.align		4
        /*0014*/ 	.word	0xfffffffd
	.align		4
        /*0018*/ 	.word	0x00000000
	.align		4
        /*001c*/ 	.word	0xfffffffc


//--------------------- .text._Z5countPi          --------------------------
	.section	.text._Z5countPi,"ax",@progbits
	.align	128
        .global         _Z5countPi
        .type           _Z5countPi,@function
        .size           _Z5countPi,(.L_x_2 - _Z5countPi)
        .other          _Z5countPi,@"STO_CUDA_ENTRY STV_DEFAULT"
_Z5countPi:
.text._Z5countPi:
[----:B------:R-:W-:Y:S01]  /*0000*/  LDC R1, c[0x0][0x37c] ;  /* 0x0000df00ff017b82 */ /* 0x000fe20000000800 */
[----:B------:R-:W0:Y:S07]  /*0010*/  S2R R11, SR_TID.X ;  /* 0x00000000000b7919 */ /* 0x000e2e0000002100 */
[----:B------:R-:W1:Y:S01]  /*0020*/  LDC.64 R6, c[0x0][0x380] ;  /* 0x0000e000ff067b82 */ /* 0x000e620000000a00 */
[----:B------:R-:W2:Y:S01]  /*0030*/  LDCU.64 UR4, c[0x0][0x358] ;  /* 0x00006b00ff0477ac */ /* 0x000ea20008000a00 */
[----:B0-----:R-:W-:-:S05]  /*0040*/  IMAD R11, R11, 0x64, RZ ;  /* 0x000000640b0b7824 */ /* 0x001fca00078e02ff */
[----:B--2---:R-:W-:-:S07]  /*0050*/  IADD3 R0, PT, PT, R11, 0x60, RZ ;  /* 0x000000600b007810 */ /* 0x004fce0007ffe0ff */
.L_x_0:
[----:B------:R-:W-:-:S13]  /*0060*/  ISETP.NE.AND P0, PT, R11, RZ, PT ;  /* 0x000000ff0b00720c */ /* 0x000fda0003f05270 */
[----:B------:R-:W0:Y:S01]  /*0070*/  @!P0 LDC.64 R2, c[0x0][0x380] ;  /* 0x0000e000ff028b82 */ /* 0x000e220000000a00 */
[----:B------:R-:W-:-:S05]  /*0080*/  @P0 IADD3 R5, PT, PT, R11, -0x1, RZ ;  /* 0xffffffff0b050810 */ /* 0x000fca0007ffe0ff */
[----:B-1----:R-:W-:-:S06]  /*0090*/  @P0 IMAD.WIDE.U32 R4, R5, 0x4, R6 ;  /* 0x0000000405040825 */ /* 0x002fcc00078e0006 */
[----:B------:R-:W2:Y:S04]  /*00a0*/  @P0 LDG.E R4, desc[UR4][R4.64] ;  /* 0x0000000404040981 */ /* 0x000ea8000c1e1900 */
[----:B0-----:R-:W3:Y:S01]  /*00b0*/  @!P0 LDG.E R13, desc[UR4][R2.64] ;  /* 0x00000004020d8981 */ /* 0x001ee2000c1e1900 */
[----:B------:R-:W-:-:S04]  /*00c0*/  IMAD.WIDE.U32 R8, R11, 0x4, R6 ;  /* 0x000000040b087825 */ /* 0x000fc800078e0006 */
[----:B--2---:R-:W-:-:S04]  /*00d0*/  @P0 VIADD R13, R4, 0x1 ;  /* 0x00000001040d0836 */ /* 0x004fc80000000000 */
[C---:B---3--:R-:W-:Y:S01]  /*00e0*/  VIADD R17, R13.reuse, 0x2 ;  /* 0x000000020d117836 */ /* 0x048fe20000000000 */
[C---:B------:R-:W-:Y:S02]  /*00f0*/  IADD3 R15, PT, PT, R13.reuse, 0x1, RZ ;  /* 0x000000010d0f7810 */ /* 0x040fe40007ffe0ff */
[----:B------:R-:W-:Y:S02]  /*0100*/  IADD3 R19, PT, PT, R13, 0x3, RZ ;  /* 0x000000030d137810 */ /* 0x000fe40007ffe0ff */
[----:B------:R0:W-:Y:S04]  /*0110*/  STG.E desc[UR4][R8.64+0x8], R17 ;  /* 0x0000081108007986 */ /* 0x0001e8000c101904 */
[----:B------:R0:W-:Y:S04]  /*0120*/  STG.E desc[UR4][R8.64+0x4], R15 ;  /* 0x0000040f08007986 */ /* 0x0001e8000c101904 */
[----:B------:R0:W-:Y:S04]  /*0130*/  STG.E desc[UR4][R8.64+0xc], R19 ;  /* 0x00000c1308007986 */ /* 0x0001e8000c101904 */
[----:B------:R0:W-:Y:S01]  /*0140*/  @P0 STG.E desc[UR4][R8.64], R13 ;  /* 0x0000000d08000986 */ /* 0x0001e2000c101904 */
[C---:B------:R-:W-:Y:S01]  /*0150*/  ISETP.NE.AND P0, PT, R11.reuse, R0, PT ;  /* 0x000000000b00720c */ /* 0x040fe20003f05270 */
[----:B------:R-:W-:-:S12]  /*0160*/  VIADD R11, R11, 0x4 ;  /* 0x000000040b0b7836 */ /* 0x000fd80000000000 */
[----:B0-----:R-:W-:Y:S05]  /*0170*/  @P0 BRA `(.L_x_0) ;  /* 0xfffffffc00b80947 */ /* 0x001fea000383ffff */
[----:B------:R-:W-:Y:S05]  /*0180*/  EXIT ;  /* 0x000000000000794d */ /* 0x000fea0003800000 */
.L_x_1:
[----:B------:R-:W-:-:S00]  /*0190*/  BRA `(.L_x_1) ;  /* 0xfffffffc00fc7947 */ /* 0x000fc0000383ffff */
[----:B------:R-:W-:-:S00]  /*01a0*/  NOP ;  /* 0x0000000000007918 */ /* 0x000fc00000000000 */
        /* <DEDUP_REMOVED lines=13> */
.L_x_2:


//--------------------- .nv.shared.reserved.0     --------------------------
	.section	.nv.shared.reserved.0,"aw",@nobits
	.weak		__nv_reservedSMEM_offset_0_alias
	.size		__nv_reservedSMEM_offset_0_alias, 0, 64
	.other		__nv_reservedSMEM_offset_0_alias,@"STO_CUDA_RESERVED_SHARED STV_DEFAULT"
__nv_reservedSMEM_offset_0_alias:
	.zero		0
	.zero		64


//--------------------- .nv.constant0._Z5countPi  --------------------------
	.section	.nv.constant0._Z5countPi,"a",@progbits
	.sectionflags	@""
	.align	4
.nv.constant0._Z5countPi:
	.zero		904


//--------------------- SYMBOLS --------------------------

	.type		.nv.reservedSmem.offset0,@object
	.size		.nv.reservedSmem.offset0,0x4
